//
// Generated by NVIDIA NVVM Compiler
//
// Compiler Build ID: CL-36424714
// Cuda compilation tools, release 13.0, V13.0.88
// Based on NVVM 20.0.0
//

.version 9.0
.target sm_100
.address_size 64

	// .globl	_Z6kernelv
.extern .func  (.param .b32 func_retval0) vprintf
(
	.param .b64 vprintf_param_0,
	.param .b64 vprintf_param_1
)
;
.global .align 1 .b8 $str[21] = {10, 32, 91, 32, 37, 100, 32, 93, 32, 68, 101, 99, 108, 97, 114, 101, 100, 32, 97, 46};
.global .align 1 .b8 $str$1[21] = {10, 32, 91, 32, 37, 100, 32, 93, 32, 68, 101, 99, 108, 97, 114, 101, 100, 32, 98, 46};
.global .align 1 .b8 $str$2[24] = {10, 32, 91, 32, 37, 100, 32, 93, 32, 73, 110, 105, 116, 105, 97, 108, 105, 122, 101, 100, 32, 97, 46};
.global .align 1 .b8 $str$3[24] = {10, 32, 91, 32, 37, 100, 32, 93, 32, 73, 110, 105, 116, 105, 97, 108, 105, 122, 101, 100, 32, 98, 46};

.visible .entry _Z6kernelv()
{
	.local .align 8 .b8 	__local_depot0[8];
	.reg .b64 	%SP;
	.reg .b64 	%SPL;
	.reg .b32 	%r<13>;
	.reg .b64 	%rd<11>;

	mov.u64 	%SPL, __local_depot0;
	cvta.local.u64 	%SP, %SPL;
	add.u64 	%rd1, %SP, 0;
	add.u64 	%rd2, %SPL, 0;
	mov.u32 	%r1, %tid.x;
	mov.u32 	%r2, %ntid.x;
	mov.u32 	%r3, %ctaid.x;
	mad.lo.s32 	%r4, %r2, %r3, %r1;
	st.local.u32 	[%rd2], %r4;
	mov.u64 	%rd3, $str;
	cvta.global.u64 	%rd4, %rd3;
	{ // callseq 0, 0
	.param .b64 param0;
	st.param.b64 	[param0], %rd4;
	.param .b64 param1;
	st.param.b64 	[param1], %rd1;
	.param .b32 retval0;
	call.uni (retval0), 
	vprintf, 
	(
	param0, 
	param1
	);
	ld.param.b32 	%r5, [retval0];
	} // callseq 0
	st.local.u32 	[%rd2], %r4;
	mov.u64 	%rd5, $str$1;
	cvta.global.u64 	%rd6, %rd5;
	{ // callseq 1, 0
	.param .b64 param0;
	st.param.b64 	[param0], %rd6;
	.param .b64 param1;
	st.param.b64 	[param1], %rd1;
	.param .b32 retval0;
	call.uni (retval0), 
	vprintf, 
	(
	param0, 
	param1
	);
	ld.param.b32 	%r7, [retval0];
	} // callseq 1
	st.local.u32 	[%rd2], %r4;
	mov.u64 	%rd7, $str$2;
	cvta.global.u64 	%rd8, %rd7;
	{ // callseq 2, 0
	.param .b64 param0;
	st.param.b64 	[param0], %rd8;
	.param .b64 param1;
	st.param.b64 	[param1], %rd1;
	.param .b32 retval0;
	call.uni (retval0), 
	vprintf, 
	(
	param0, 
	param1
	);
	ld.param.b32 	%r9, [retval0];
	} // callseq 2
	st.local.u32 	[%rd2], %r4;
	mov.u64 	%rd9, $str$3;
	cvta.global.u64 	%rd10, %rd9;
	{ // callseq 3, 0
	.param .b64 param0;
	st.param.b64 	[param0], %rd10;
	.param .b64 param1;
	st.param.b64 	[param1], %rd1;
	.param .b32 retval0;
	call.uni (retval0), 
	vprintf, 
	(
	param0, 
	param1
	);
	ld.param.b32 	%r11, [retval0];
	} // callseq 3
	ret;

}


// ===== COMPILED SASS (sm_100) =====

	.target	sm_100

	.elftype	@"ET_EXEC"


//--------------------- .note.nv.tkinfo           --------------------------
	.section	.note.nv.tkinfo,"",@"SHT_NOTE"
	.sectionflags	@"SHF_NOTE_NV_TKINFO"
	.tkinfo
        /*0018*/ 	.word	0x00000002
        /*0030*/ 	.string	""
        /*0030*/ 	.string	"ptxas"
        /*0030*/ 	.string	"Cuda compilation tools, release 13.0, V13.0.88"
        /*0030*/ 	.string	"Build cuda_13.0.r13.0/compiler.36424714_0"
        /*0030*/ 	.string	"-arch sm_100 -m 64 "



//--------------------- .note.nv.cuinfo           --------------------------
	.section	.note.nv.cuinfo,"",@"SHT_NOTE"
	.sectionflags	@"SHF_NOTE_NV_CUINFO"
        /*0018*/ 	.short	0x0002
        /*001a*/ 	.short	0x0064
        /*001c*/ 	.short	0x0082
	.zero		2


//--------------------- .nv.info                  --------------------------
	.section	.nv.info,"",@"SHT_CUDA_INFO"
	.align	4


	//----- nvinfo : EIATTR_REGCOUNT
	.align		4
        /*0000*/ 	.byte	0x04, 0x2f
        /*0002*/ 	.short	(.L_5 - .L_4)
	.align		4
.L_4:
        /*0004*/ 	.word	index@(_Z6kernelv)
        /*0008*/ 	.word	0x00000018


	//----- nvinfo : EIATTR_FRAME_SIZE
	.align		4
.L_5:
        /*000c*/ 	.byte	0x04, 0x11
        /*000e*/ 	.short	(.L_7 - .L_6)
	.align		4
.L_6:
        /*0010*/ 	.word	index@(_Z6kernelv)
        /*0014*/ 	.word	0x00000008


	//----- nvinfo : EIATTR_MIN_STACK_SIZE
	.align		4
.L_7:
        /*0018*/ 	.byte	0x04, 0x12
        /*001a*/ 	.short	(.L_9 - .L_8)
	.align		4
.L_8:
        /*001c*/ 	.word	index@(_Z6kernelv)
        /*0020*/ 	.word	0x00000008
.L_9:


//--------------------- .nv.compat                --------------------------
	.section	.nv.compat,"",@"SHT_CUDA_COMPAT_INFO"
	.align	4
        /*0000*/ 	.byte	0x02, 0x09, 0x00, 0x00, 0x02, 0x02, 0x01, 0x00, 0x02, 0x05, 0x05, 0x00, 0x03, 0x07, 0x01, 0x01
        /*0010*/ 	.byte	0x02, 0x03, 0x00, 0x00, 0x02, 0x06, 0x01, 0x00, 0x04, 0x0b, 0x08, 0x00, 0x09, 0x00, 0x00, 0x00
        /*0020*/ 	.byte	0x00, 0x00, 0x00, 0x00


//--------------------- .nv.info._Z6kernelv       --------------------------
	.section	.nv.info._Z6kernelv,"",@"SHT_CUDA_INFO"
	.sectionflags	@""
	.align	4


	//----- nvinfo : EIATTR_CUDA_API_VERSION
	.align		4
        /*0000*/ 	.byte	0x04, 0x37
        /*0002*/ 	.short	(.L_11 - .L_10)
.L_10:
        /*0004*/ 	.word	0x00000082


	//----- nvinfo : EIATTR_SPARSE_MMA_MASK
	.align		4
.L_11:
        /*0008*/ 	.byte	0x03, 0x50
        /*000a*/ 	.short	0x0000


	//----- nvinfo : EIATTR_MAXREG_COUNT
	.align		4
        /*000c*/ 	.byte	0x03, 0x1b
        /*000e*/ 	.short	0x00ff


	//----- nvinfo : EIATTR_EXTERNS
	.align		4
        /*0010*/ 	.byte	0x04, 0x0f
        /*0012*/ 	.short	(.L_13 - .L_12)


	//   ....[0]....
	.align		4
.L_12:
        /*0014*/ 	.word	index@(vprintf)


	//----- nvinfo : EIATTR_MERCURY_ISA_VERSION
	.align		4
.L_13:
        /*0018*/ 	.byte	0x03, 0x5f
        /*001a*/ 	.short	0x0101


	//----- nvinfo : EIATTR_VRC_CTA_INIT_COUNT
	.align		4
        /*001c*/ 	.byte	0x02, 0x4a
	.zero		1
	.zero		1


	//----- nvinfo : EIATTR_SYSCALL_OFFSETS
	.align		4
        /*0020*/ 	.byte	0x04, 0x46
        /*0022*/ 	.short	(.L_15 - .L_14)


	//   ....[0]....
.L_14:
        /*0024*/ 	.word	0x00000130


	//   ....[1]....
        /*0028*/ 	.word	0x000001c0


	//   ....[2]....
        /*002c*/ 	.word	0x00000250


	//   ....[3]....
        /*0030*/ 	.word	0x000002e0


	//----- nvinfo : EIATTR_EXIT_INSTR_OFFSETS
	.align		4
.L_15:
        /*0034*/ 	.byte	0x04, 0x1c
        /*0036*/ 	.short	(.L_17 - .L_16)


	//   ....[0]....
.L_16:
        /*0038*/ 	.word	0x000002f0


	//----- nvinfo : EIATTR_SW_WAR
	.align		4
.L_17:
        /*003c*/ 	.byte	0x04, 0x36
        /*003e*/ 	.short	(.L_19 - .L_18)
.L_18:
        /*0040*/ 	.word	0x00000008
.L_19:


//--------------------- .nv.callgraph             --------------------------
	.section	.nv.callgraph,"",@"SHT_CUDA_CALLGRAPH"
	.align	4
	.sectionentsize	8
	.align		4
        /*0000*/ 	.word	0x00000000
	.align		4
        /*0004*/ 	.word	0xffffffff
	.align		4
        /*0008*/ 	.word	index@(_Z6kernelv)
	.align		4
        /*000c*/ 	.word	index@(vprintf)
	.align		4
        /*0010*/ 	.word	0x00000000
	.align		4
        /*0014*/ 	.word	0xfffffffe
	.align		4
        /*0018*/ 	.word	0x00000000
	.align		4
        /*001c*/ 	.word	0xfffffffd
	.align		4
        /*0020*/ 	.word	0x00000000
	.align		4
        /*0024*/ 	.word	0xfffffffc


//--------------------- .nv.constant4             --------------------------
	.section	.nv.constant4,"a",@progbits
	.align	8
	.align		8
.nv.constant4:
        /*0000*/ 	.dword	vprintf
	.align		8
        /*0008*/ 	.dword	$str
	.align		8
        /*0010*/ 	.dword	$str$1
	.align		8
        /*0018*/ 	.dword	$str$2
	.align		8
        /*0020*/ 	.dword	$str$3


//--------------------- .text._Z6kernelv          --------------------------
	.section	.text._Z6kernelv,"ax",@progbits
	.align	128
        .global         _Z6kernelv
        .type           _Z6kernelv,@function
        .size           _Z6kernelv,(.L_x_5 - _Z6kernelv)
        .other          _Z6kernelv,@"STO_CUDA_ENTRY STV_DEFAULT"
_Z6kernelv:
.text._Z6kernelv:
[----:B------:R-:W0:Y:S01]  /*0000*/  LDC R1, c[0x0][0x37c] ;  /* 0x0000df00ff017b82 */ /* 0x000e220000000800 */
[----:B------:R-:W1:Y:S01]  /*0010*/  S2R R18, SR_TID.X ;  /* 0x0000000000127919 */ /* 0x000e620000002100 */
[----:B------:R-:W2:Y:S01]  /*0020*/  LDCU UR5, c[0x0][0x2fc] ;  /* 0x00005f80ff0577ac */ /* 0x000ea20008000800 */
[----:B0-----:R-:W-:Y:S01]  /*0030*/  VIADD R1, R1, 0xfffffff8 ;  /* 0xfffffff801017836 */ /* 0x001fe20000000000 */
[----:B------:R-:W-:Y:S01]  /*0040*/  MOV R17, 0x0 ;  /* 0x0000000000117802 */ /* 0x000fe20000000f00 */
[----:B------:R-:W1:Y:S01]  /*0050*/  S2R R3, SR_CTAID.X ;  /* 0x0000000000037919 */ /* 0x000e620000002500 */
[----:B------:R-:W1:Y:S02]  /*0060*/  LDCU UR6, c[0x0][0x360] ;  /* 0x00006c00ff0677ac */ /* 0x000e640008000800 */
[----:B------:R0:W3:Y:S01]  /*0070*/  LDC.64 R8, c[0x4][R17] ;  /* 0x0100000011087b82 */ /* 0x0000e20000000a00 */
[----:B------:R-:W4:Y:S02]  /*0080*/  LDCU UR4, c[0x0][0x2f8] ;  /* 0x00005f00ff0477ac */ /* 0x000f240008000800 */
[----:B----4-:R-:W-:-:S05]  /*0090*/  IADD3 R16, P0, PT, R1, UR4, RZ ;  /* 0x0000000401107c10 */ /* 0x010fca000ff1e0ff */
[----:B--2---:R-:W-:Y:S02]  /*00a0*/  IMAD.X R2, RZ, RZ, UR5, P0 ;  /* 0x00000005ff027e24 */ /* 0x004fe400080e06ff */
[----:B------:R-:W-:Y:S02]  /*00b0*/  IMAD.MOV.U32 R6, RZ, RZ, R16 ;  /* 0x000000ffff067224 */ /* 0x000fe400078e0010 */
[----:B-1----:R-:W-:Y:S01]  /*00c0*/  IMAD R18, R3, UR6, R18 ;  /* 0x0000000603127c24 */ /* 0x002fe2000f8e0212 */
[----:B------:R-:W1:Y:S01]  /*00d0*/  LDCU.64 UR6, c[0x4][0x8] ;  /* 0x01000100ff0677ac */ /* 0x000e620008000a00 */
[----:B------:R-:W-:-:S03]  /*00e0*/  MOV R7, R2 ;  /* 0x0000000200077202 */ /* 0x000fc60000000f00 */
[----:B------:R0:W-:Y:S01]  /*00f0*/  STL [R1], R18 ;  /* 0x0000001201007387 */ /* 0x0001e20000100800 */
[----:B-1----:R-:W-:Y:S01]  /*0100*/  MOV R4, UR6 ;  /* 0x0000000600047c02 */ /* 0x002fe20008000f00 */
[----:B0--3--:R-:W-:-:S07]  /*0110*/  IMAD.U32 R5, RZ, RZ, UR7 ;  /* 0x00000007ff057e24 */ /* 0x009fce000f8e00ff */
[----:B------:R-:W-:-:S07]  /*0120*/  LEPC R20, `(.L_x_0) ;  /* 0x000000001014794e */ /* 0x000fce0000000000 */
[----:B------:R-:W-:Y:S05]  /*0130*/  CALL.ABS.NOINC R8 ;  /* 0x0000000008007343 */ /* 0x000fea0003c00000 */
.L_x_0:
[----:B------:R0:W-:Y:S01]  /*0140*/  STL [R1], R18 ;  /* 0x0000001201007387 */ /* 0x0001e20000100800 */
[----:B------:R0:W1:Y:S01]  /*0150*/  LDC.64 R8, c[0x4][R17] ;  /* 0x0100000011087b82 */ /* 0x0000620000000a00 */
[----:B------:R-:W2:Y:S01]  /*0160*/  LDCU.64 UR4, c[0x4][0x10] ;  /* 0x01000200ff0477ac */ /* 0x000ea20008000a00 */
[----:B------:R-:W-:Y:S01]  /*0170*/  IMAD.MOV.U32 R6, RZ, RZ, R16 ;  /* 0x000000ffff067224 */ /* 0x000fe200078e0010 */
[----:B------:R-:W-:Y:S01]  /*0180*/  MOV R7, R2 ;  /* 0x0000000200077202 */ /* 0x000fe20000000f00 */
[----:B--2---:R-:W-:Y:S01]  /*0190*/  IMAD.U32 R4, RZ, RZ, UR4 ;  /* 0x00000004ff047e24 */ /* 0x004fe2000f8e00ff */
[----:B0-----:R-:W-:-:S07]  /*01a0*/  MOV R5, UR5 ;  /* 0x0000000500057c02 */ /* 0x001fce0008000f00 */
[----:B------:R-:W-:-:S07]  /*01b0*/  LEPC R20, `(.L_x_1) ;  /* 0x000000001014794e */ /* 0x000fce0000000000 */
[----:B-1----:R-:W-:Y:S05]  /*01c0*/  CALL.ABS.NOINC R8 ;  /* 0x0000000008007343 */ /* 0x002fea0003c00000 */
.L_x_1:
        /* <DEDUP_REMOVED lines=9> */
.L_x_2:
        /* <DEDUP_REMOVED lines=9> */
.L_x_3:
[----:B------:R-:W-:Y:S05]  /*02f0*/  EXIT ;  /* 0x000000000000794d */ /* 0x000fea0003800000 */
.L_x_4:
[----:B------:R-:W-:-:S00]  /*0300*/  BRA `(.L_x_4) ;  /* 0xfffffffc00fc7947 */ /* 0x000fc0000383ffff */
[----:B------:R-:W-:-:S00]  /*0310*/  NOP ;  /* 0x0000000000007918 */ /* 0x000fc00000000000 */
        /* <DEDUP_REMOVED lines=14> */
.L_x_5:


//--------------------- .nv.global.init           --------------------------
	.section	.nv.global.init,"aw",@progbits
.nv.global.init:
	.type		$str,@object
	.size		$str,($str$1 - $str)
$str:
        /*0000*/ 	.byte	0x0a, 0x20, 0x5b, 0x20, 0x25, 0x64, 0x20, 0x5d, 0x20, 0x44, 0x65, 0x63, 0x6c, 0x61, 0x72, 0x65
        /*0010*/ 	.byte	0x64, 0x20, 0x61, 0x2e, 0x00
	.type		$str$1,@object
	.size		$str$1,($str$2 - $str$1)
$str$1:
        /*0015*/ 	.byte	0x0a, 0x20, 0x5b, 0x20, 0x25, 0x64, 0x20, 0x5d, 0x20, 0x44, 0x65, 0x63, 0x6c, 0x61, 0x72, 0x65
        /*0025*/ 	.byte	0x64, 0x20, 0x62, 0x2e, 0x00
	.type		$str$2,@object
	.size		$str$2,($str$3 - $str$2)
$str$2:
        /*002a*/ 	.byte	0x0a, 0x20, 0x5b, 0x20, 0x25, 0x64, 0x20, 0x5d, 0x20, 0x49, 0x6e, 0x69, 0x74, 0x69, 0x61, 0x6c
        /*003a*/ 	.byte	0x69, 0x7a, 0x65, 0x64, 0x20, 0x61, 0x2e, 0x00
	.type		$str$3,@object
	.size		$str$3,(.L_3 - $str$3)
$str$3:
        /*0042*/ 	.byte	0x0a, 0x20, 0x5b, 0x20, 0x25, 0x64, 0x20, 0x5d, 0x20, 0x49, 0x6e, 0x69, 0x74, 0x69, 0x61, 0x6c
        /*0052*/ 	.byte	0x69, 0x7a, 0x65, 0x64, 0x20, 0x62, 0x2e, 0x00
.L_3:


//--------------------- .nv.shared.reserved.0     --------------------------
	.section	.nv.shared.reserved.0,"aw",@nobits
	.weak		__nv_reservedSMEM_offset_0_alias
	.size		__nv_reservedSMEM_offset_0_alias, 0, 64
	.other		__nv_reservedSMEM_offset_0_alias,@"STO_CUDA_RESERVED_SHARED STV_DEFAULT"
__nv_reservedSMEM_offset_0_alias:
	.zero		0
	.zero		64


//--------------------- .nv.constant0._Z6kernelv  --------------------------
	.section	.nv.constant0._Z6kernelv,"a",@progbits
	.sectionflags	@""
	.align	4
.nv.constant0._Z6kernelv:
	.zero		896


//--------------------- SYMBOLS --------------------------

	.type		.nv.reservedSmem.offset0,@object
	.size		.nv.reservedSmem.offset0,0x4
	.type		vprintf,@function
